//
// Generated by NVIDIA NVVM Compiler
//
// Compiler Build ID: CL-36424714
// Cuda compilation tools, release 13.0, V13.0.88
// Based on NVVM 20.0.0
//

.version 9.0
.target sm_100
.address_size 64

	// .globl	_ZN3cub18CUB_300001_SM_10006detail11EmptyKernelIvEEvv
.global .align 1 .b8 _ZN41_INTERNAL_b44fce95_4_k_cu_1b3dd093_1021874cuda3std3__45__cpo5beginE[1];
.global .align 1 .b8 _ZN41_INTERNAL_b44fce95_4_k_cu_1b3dd093_1021874cuda3std3__45__cpo3endE[1];
.global .align 1 .b8 _ZN41_INTERNAL_b44fce95_4_k_cu_1b3dd093_1021874cuda3std3__45__cpo6cbeginE[1];
.global .align 1 .b8 _ZN41_INTERNAL_b44fce95_4_k_cu_1b3dd093_1021874cuda3std3__45__cpo4cendE[1];
.global .align 1 .b8 _ZN41_INTERNAL_b44fce95_4_k_cu_1b3dd093_1021874cuda3std3__45__cpo6rbeginE[1];
.global .align 1 .b8 _ZN41_INTERNAL_b44fce95_4_k_cu_1b3dd093_1021874cuda3std3__45__cpo4rendE[1];
.global .align 1 .b8 _ZN41_INTERNAL_b44fce95_4_k_cu_1b3dd093_1021874cuda3std3__45__cpo7crbeginE[1];
.global .align 1 .b8 _ZN41_INTERNAL_b44fce95_4_k_cu_1b3dd093_1021874cuda3std3__45__cpo5crendE[1];
.global .align 1 .b8 _ZN41_INTERNAL_b44fce95_4_k_cu_1b3dd093_1021874cuda3std3__443_GLOBAL__N__b44fce95_4_k_cu_1b3dd093_1021876ignoreE[1];
.global .align 1 .b8 _ZN41_INTERNAL_b44fce95_4_k_cu_1b3dd093_1021874cuda3std3__419piecewise_constructE[1];
.global .align 1 .b8 _ZN41_INTERNAL_b44fce95_4_k_cu_1b3dd093_1021874cuda3std3__48in_placeE[1];
.global .align 1 .b8 _ZN41_INTERNAL_b44fce95_4_k_cu_1b3dd093_1021874cuda3std3__420unreachable_sentinelE[1];
.global .align 1 .b8 _ZN41_INTERNAL_b44fce95_4_k_cu_1b3dd093_1021874cuda3std3__47nulloptE[1];
.global .align 1 .b8 _ZN41_INTERNAL_b44fce95_4_k_cu_1b3dd093_1021874cuda3std3__48unexpectE[1];
.global .align 1 .b8 _ZN41_INTERNAL_b44fce95_4_k_cu_1b3dd093_1021874cuda3std6ranges3__45__cpo4swapE[1];
.global .align 1 .b8 _ZN41_INTERNAL_b44fce95_4_k_cu_1b3dd093_1021874cuda3std6ranges3__45__cpo9iter_moveE[1];
.global .align 1 .b8 _ZN41_INTERNAL_b44fce95_4_k_cu_1b3dd093_1021874cuda3std6ranges3__45__cpo5beginE[1];
.global .align 1 .b8 _ZN41_INTERNAL_b44fce95_4_k_cu_1b3dd093_1021874cuda3std6ranges3__45__cpo3endE[1];
.global .align 1 .b8 _ZN41_INTERNAL_b44fce95_4_k_cu_1b3dd093_1021874cuda3std6ranges3__45__cpo6cbeginE[1];
.global .align 1 .b8 _ZN41_INTERNAL_b44fce95_4_k_cu_1b3dd093_1021874cuda3std6ranges3__45__cpo4cendE[1];
.global .align 1 .b8 _ZN41_INTERNAL_b44fce95_4_k_cu_1b3dd093_1021874cuda3std6ranges3__45__cpo7advanceE[1];
.global .align 1 .b8 _ZN41_INTERNAL_b44fce95_4_k_cu_1b3dd093_1021874cuda3std6ranges3__45__cpo9iter_swapE[1];
.global .align 1 .b8 _ZN41_INTERNAL_b44fce95_4_k_cu_1b3dd093_1021874cuda3std6ranges3__45__cpo4nextE[1];
.global .align 1 .b8 _ZN41_INTERNAL_b44fce95_4_k_cu_1b3dd093_1021874cuda3std6ranges3__45__cpo4prevE[1];
.global .align 1 .b8 _ZN41_INTERNAL_b44fce95_4_k_cu_1b3dd093_1021874cuda3std6ranges3__45__cpo4dataE[1];
.global .align 1 .b8 _ZN41_INTERNAL_b44fce95_4_k_cu_1b3dd093_1021874cuda3std6ranges3__45__cpo5cdataE[1];
.global .align 1 .b8 _ZN41_INTERNAL_b44fce95_4_k_cu_1b3dd093_1021874cuda3std6ranges3__45__cpo4sizeE[1];
.global .align 1 .b8 _ZN41_INTERNAL_b44fce95_4_k_cu_1b3dd093_1021874cuda3std6ranges3__45__cpo5ssizeE[1];
.global .align 1 .b8 _ZN41_INTERNAL_b44fce95_4_k_cu_1b3dd093_1021874cuda3std6ranges3__45__cpo8distanceE[1];
.global .align 1 .b8 _ZN41_INTERNAL_b44fce95_4_k_cu_1b3dd093_1021876thrust24THRUST_300001_SM_1000_NS8cuda_cub3parE[1];
.global .align 1 .b8 _ZN41_INTERNAL_b44fce95_4_k_cu_1b3dd093_1021876thrust24THRUST_300001_SM_1000_NS8cuda_cub10par_nosyncE[1];
.global .align 1 .b8 _ZN41_INTERNAL_b44fce95_4_k_cu_1b3dd093_1021876thrust24THRUST_300001_SM_1000_NS6system6detail10sequential3seqE[1];
.global .align 1 .b8 _ZN41_INTERNAL_b44fce95_4_k_cu_1b3dd093_1021876thrust24THRUST_300001_SM_1000_NS6system3cpp3parE[1];
.global .align 1 .b8 _ZN41_INTERNAL_b44fce95_4_k_cu_1b3dd093_1021876thrust24THRUST_300001_SM_1000_NS12placeholders2_1E[1];
.global .align 1 .b8 _ZN41_INTERNAL_b44fce95_4_k_cu_1b3dd093_1021876thrust24THRUST_300001_SM_1000_NS12placeholders2_2E[1];
.global .align 1 .b8 _ZN41_INTERNAL_b44fce95_4_k_cu_1b3dd093_1021876thrust24THRUST_300001_SM_1000_NS12placeholders2_3E[1];
.global .align 1 .b8 _ZN41_INTERNAL_b44fce95_4_k_cu_1b3dd093_1021876thrust24THRUST_300001_SM_1000_NS12placeholders2_4E[1];
.global .align 1 .b8 _ZN41_INTERNAL_b44fce95_4_k_cu_1b3dd093_1021876thrust24THRUST_300001_SM_1000_NS12placeholders2_5E[1];
.global .align 1 .b8 _ZN41_INTERNAL_b44fce95_4_k_cu_1b3dd093_1021876thrust24THRUST_300001_SM_1000_NS12placeholders2_6E[1];
.global .align 1 .b8 _ZN41_INTERNAL_b44fce95_4_k_cu_1b3dd093_1021876thrust24THRUST_300001_SM_1000_NS12placeholders2_7E[1];
.global .align 1 .b8 _ZN41_INTERNAL_b44fce95_4_k_cu_1b3dd093_1021876thrust24THRUST_300001_SM_1000_NS12placeholders2_8E[1];
.global .align 1 .b8 _ZN41_INTERNAL_b44fce95_4_k_cu_1b3dd093_1021876thrust24THRUST_300001_SM_1000_NS12placeholders2_9E[1];
.global .align 1 .b8 _ZN41_INTERNAL_b44fce95_4_k_cu_1b3dd093_1021876thrust24THRUST_300001_SM_1000_NS12placeholders3_10E[1];
.global .align 1 .b8 _ZN41_INTERNAL_b44fce95_4_k_cu_1b3dd093_1021876thrust24THRUST_300001_SM_1000_NS3seqE[1];
.global .align 1 .b8 _ZN41_INTERNAL_b44fce95_4_k_cu_1b3dd093_1021876thrust24THRUST_300001_SM_1000_NS6deviceE[1];

.visible .entry _ZN3cub18CUB_300001_SM_10006detail11EmptyKernelIvEEvv()
{


	ret;

}


// ===== COMPILED SASS (sm_100) =====

	.target	sm_100

	.elftype	@"ET_EXEC"


//--------------------- .note.nv.tkinfo           --------------------------
	.section	.note.nv.tkinfo,"",@"SHT_NOTE"
	.sectionflags	@"SHF_NOTE_NV_TKINFO"
	.tkinfo
        /*0018*/ 	.word	0x00000002
        /*0030*/ 	.string	""
        /*0030*/ 	.string	"ptxas"
        /*0030*/ 	.string	"Cuda compilation tools, release 13.0, V13.0.88"
        /*0030*/ 	.string	"Build cuda_13.0.r13.0/compiler.36424714_0"
        /*0030*/ 	.string	"-arch sm_100 -m 64 "



//--------------------- .note.nv.cuinfo           --------------------------
	.section	.note.nv.cuinfo,"",@"SHT_NOTE"
	.sectionflags	@"SHF_NOTE_NV_CUINFO"
        /*0018*/ 	.short	0x0002
        /*001a*/ 	.short	0x0064
        /*001c*/ 	.short	0x0082
	.zero		2


//--------------------- .nv.info                  --------------------------
	.section	.nv.info,"",@"SHT_CUDA_INFO"
	.align	4


	//----- nvinfo : EIATTR_REGCOUNT
	.align		4
        /*0000*/ 	.byte	0x04, 0x2f
        /*0002*/ 	.short	(.L_46 - .L_45)
	.align		4
.L_45:
        /*0004*/ 	.word	index@(_ZN3cub18CUB_300001_SM_10006detail11EmptyKernelIvEEvv)
        /*0008*/ 	.word	0x00000004


	//----- nvinfo : EIATTR_FRAME_SIZE
	.align		4
.L_46:
        /*000c*/ 	.byte	0x04, 0x11
        /*000e*/ 	.short	(.L_48 - .L_47)
	.align		4
.L_47:
        /*0010*/ 	.word	index@(_ZN3cub18CUB_300001_SM_10006detail11EmptyKernelIvEEvv)
        /*0014*/ 	.word	0x00000000


	//----- nvinfo : EIATTR_MIN_STACK_SIZE
	.align		4
.L_48:
        /*0018*/ 	.byte	0x04, 0x12
        /*001a*/ 	.short	(.L_50 - .L_49)
	.align		4
.L_49:
        /*001c*/ 	.word	index@(_ZN3cub18CUB_300001_SM_10006detail11EmptyKernelIvEEvv)
        /*0020*/ 	.word	0x00000000
.L_50:


//--------------------- .nv.compat                --------------------------
	.section	.nv.compat,"",@"SHT_CUDA_COMPAT_INFO"
	.align	4
        /*0000*/ 	.byte	0x02, 0x09, 0x00, 0x00, 0x02, 0x02, 0x01, 0x00, 0x02, 0x05, 0x05, 0x00, 0x03, 0x07, 0x01, 0x01
        /*0010*/ 	.byte	0x02, 0x03, 0x00, 0x00, 0x02, 0x06, 0x01, 0x00, 0x04, 0x0b, 0x08, 0x00, 0x09, 0x00, 0x00, 0x00
        /*0020*/ 	.byte	0x00, 0x00, 0x00, 0x00


//--------------------- .nv.info._ZN3cub18CUB_300001_SM_10006detail11EmptyKernelIvEEvv --------------------------
	.section	.nv.info._ZN3cub18CUB_300001_SM_10006detail11EmptyKernelIvEEvv,"",@"SHT_CUDA_INFO"
	.sectionflags	@""
	.align	4


	//----- nvinfo : EIATTR_CUDA_API_VERSION
	.align		4
        /*0000*/ 	.byte	0x04, 0x37
        /*0002*/ 	.short	(.L_52 - .L_51)
.L_51:
        /*0004*/ 	.word	0x00000082


	//----- nvinfo : EIATTR_SPARSE_MMA_MASK
	.align		4
.L_52:
        /*0008*/ 	.byte	0x03, 0x50
        /*000a*/ 	.short	0x0000


	//----- nvinfo : EIATTR_MAXREG_COUNT
	.align		4
        /*000c*/ 	.byte	0x03, 0x1b
        /*000e*/ 	.short	0x00ff


	//----- nvinfo : EIATTR_MERCURY_ISA_VERSION
	.align		4
        /*0010*/ 	.byte	0x03, 0x5f
        /*0012*/ 	.short	0x0101


	//----- nvinfo : EIATTR_VRC_CTA_INIT_COUNT
	.align		4
        /*0014*/ 	.byte	0x02, 0x4a
	.zero		1
	.zero		1


	//----- nvinfo : EIATTR_EXIT_INSTR_OFFSETS
	.align		4
        /*0018*/ 	.byte	0x04, 0x1c
        /*001a*/ 	.short	(.L_54 - .L_53)


	//   ....[0]....
.L_53:
        /*001c*/ 	.word	0x00000010


	//----- nvinfo : EIATTR_SW_WAR
	.align		4
.L_54:
        /*0020*/ 	.byte	0x04, 0x36
        /*0022*/ 	.short	(.L_56 - .L_55)
.L_55:
        /*0024*/ 	.word	0x00000008
.L_56:


//--------------------- .nv.callgraph             --------------------------
	.section	.nv.callgraph,"",@"SHT_CUDA_CALLGRAPH"
	.align	4
	.sectionentsize	8
	.align		4
        /*0000*/ 	.word	0x00000000
	.align		4
        /*0004*/ 	.word	0xffffffff
	.align		4
        /*0008*/ 	.word	0x00000000
	.align		4
        /*000c*/ 	.word	0xfffffffe
	.align		4
        /*0010*/ 	.word	0x00000000
	.align		4
        /*0014*/ 	.word	0xfffffffd
	.align		4
        /*0018*/ 	.word	0x00000000
	.align		4
        /*001c*/ 	.word	0xfffffffc


//--------------------- .nv.constant4             --------------------------
	.section	.nv.constant4,"a",@progbits
	.align	8
	.align		8
.nv.constant4:
        /*0000*/ 	.dword	_ZN41_INTERNAL_b44fce95_4_k_cu_1b3dd093_1026064cuda3std3__45__cpo5beginE
	.align		8
        /*0008*/ 	.dword	_ZN41_INTERNAL_b44fce95_4_k_cu_1b3dd093_1026064cuda3std3__45__cpo3endE
	.align		8
        /*0010*/ 	.dword	_ZN41_INTERNAL_b44fce95_4_k_cu_1b3dd093_1026064cuda3std3__45__cpo6cbeginE
	.align		8
        /*0018*/ 	.dword	_ZN41_INTERNAL_b44fce95_4_k_cu_1b3dd093_1026064cuda3std3__45__cpo4cendE
	.align		8
        /*0020*/ 	.dword	_ZN41_INTERNAL_b44fce95_4_k_cu_1b3dd093_1026064cuda3std3__45__cpo6rbeginE
	.align		8
        /*0028*/ 	.dword	_ZN41_INTERNAL_b44fce95_4_k_cu_1b3dd093_1026064cuda3std3__45__cpo4rendE
	.align		8
        /*0030*/ 	.dword	_ZN41_INTERNAL_b44fce95_4_k_cu_1b3dd093_1026064cuda3std3__45__cpo7crbeginE
	.align		8
        /*0038*/ 	.dword	_ZN41_INTERNAL_b44fce95_4_k_cu_1b3dd093_1026064cuda3std3__45__cpo5crendE
	.align		8
        /*0040*/ 	.dword	_ZN41_INTERNAL_b44fce95_4_k_cu_1b3dd093_1026064cuda3std3__443_GLOBAL__N__b44fce95_4_k_cu_1b3dd093_1026066ignoreE
	.align		8
        /*0048*/ 	.dword	_ZN41_INTERNAL_b44fce95_4_k_cu_1b3dd093_1026064cuda3std3__419piecewise_constructE
	.align		8
        /*0050*/ 	.dword	_ZN41_INTERNAL_b44fce95_4_k_cu_1b3dd093_1026064cuda3std3__48in_placeE
	.align		8
        /*0058*/ 	.dword	_ZN41_INTERNAL_b44fce95_4_k_cu_1b3dd093_1026064cuda3std3__420unreachable_sentinelE
	.align		8
        /*0060*/ 	.dword	_ZN41_INTERNAL_b44fce95_4_k_cu_1b3dd093_1026064cuda3std3__47nulloptE
	.align		8
        /*0068*/ 	.dword	_ZN41_INTERNAL_b44fce95_4_k_cu_1b3dd093_1026064cuda3std3__48unexpectE
	.align		8
        /*0070*/ 	.dword	_ZN41_INTERNAL_b44fce95_4_k_cu_1b3dd093_1026064cuda3std6ranges3__45__cpo4swapE
	.align		8
        /*0078*/ 	.dword	_ZN41_INTERNAL_b44fce95_4_k_cu_1b3dd093_1026064cuda3std6ranges3__45__cpo9iter_moveE
	.align		8
        /*0080*/ 	.dword	_ZN41_INTERNAL_b44fce95_4_k_cu_1b3dd093_1026064cuda3std6ranges3__45__cpo5beginE
	.align		8
        /*0088*/ 	.dword	_ZN41_INTERNAL_b44fce95_4_k_cu_1b3dd093_1026064cuda3std6ranges3__45__cpo3endE
	.align		8
        /*0090*/ 	.dword	_ZN41_INTERNAL_b44fce95_4_k_cu_1b3dd093_1026064cuda3std6ranges3__45__cpo6cbeginE
	.align		8
        /*0098*/ 	.dword	_ZN41_INTERNAL_b44fce95_4_k_cu_1b3dd093_1026064cuda3std6ranges3__45__cpo4cendE
	.align		8
        /*00a0*/ 	.dword	_ZN41_INTERNAL_b44fce95_4_k_cu_1b3dd093_1026064cuda3std6ranges3__45__cpo7advanceE
	.align		8
        /*00a8*/ 	.dword	_ZN41_INTERNAL_b44fce95_4_k_cu_1b3dd093_1026064cuda3std6ranges3__45__cpo9iter_swapE
	.align		8
        /*00b0*/ 	.dword	_ZN41_INTERNAL_b44fce95_4_k_cu_1b3dd093_1026064cuda3std6ranges3__45__cpo4nextE
	.align		8
        /*00b8*/ 	.dword	_ZN41_INTERNAL_b44fce95_4_k_cu_1b3dd093_1026064cuda3std6ranges3__45__cpo4prevE
	.align		8
        /*00c0*/ 	.dword	_ZN41_INTERNAL_b44fce95_4_k_cu_1b3dd093_1026064cuda3std6ranges3__45__cpo4dataE
	.align		8
        /*00c8*/ 	.dword	_ZN41_INTERNAL_b44fce95_4_k_cu_1b3dd093_1026064cuda3std6ranges3__45__cpo5cdataE
	.align		8
        /*00d0*/ 	.dword	_ZN41_INTERNAL_b44fce95_4_k_cu_1b3dd093_1026064cuda3std6ranges3__45__cpo4sizeE
	.align		8
        /*00d8*/ 	.dword	_ZN41_INTERNAL_b44fce95_4_k_cu_1b3dd093_1026064cuda3std6ranges3__45__cpo5ssizeE
	.align		8
        /*00e0*/ 	.dword	_ZN41_INTERNAL_b44fce95_4_k_cu_1b3dd093_1026064cuda3std6ranges3__45__cpo8distanceE
	.align		8
        /*00e8*/ 	.dword	_ZN41_INTERNAL_b44fce95_4_k_cu_1b3dd093_1026066thrust24THRUST_300001_SM_1000_NS8cuda_cub3parE
	.align		8
        /*00f0*/ 	.dword	_ZN41_INTERNAL_b44fce95_4_k_cu_1b3dd093_1026066thrust24THRUST_300001_SM_1000_NS8cuda_cub10par_nosyncE
	.align		8
        /*00f8*/ 	.dword	_ZN41_INTERNAL_b44fce95_4_k_cu_1b3dd093_1026066thrust24THRUST_300001_SM_1000_NS6system6detail10sequential3seqE
	.align		8
        /*0100*/ 	.dword	_ZN41_INTERNAL_b44fce95_4_k_cu_1b3dd093_1026066thrust24THRUST_300001_SM_1000_NS6system3cpp3parE
	.align		8
        /*0108*/ 	.dword	_ZN41_INTERNAL_b44fce95_4_k_cu_1b3dd093_1026066thrust24THRUST_300001_SM_1000_NS12placeholders2_1E
	.align		8
        /*0110*/ 	.dword	_ZN41_INTERNAL_b44fce95_4_k_cu_1b3dd093_1026066thrust24THRUST_300001_SM_1000_NS12placeholders2_2E
	.align		8
        /*0118*/ 	.dword	_ZN41_INTERNAL_b44fce95_4_k_cu_1b3dd093_1026066thrust24THRUST_300001_SM_1000_NS12placeholders2_3E
	.align		8
        /*0120*/ 	.dword	_ZN41_INTERNAL_b44fce95_4_k_cu_1b3dd093_1026066thrust24THRUST_300001_SM_1000_NS12placeholders2_4E
	.align		8
        /*0128*/ 	.dword	_ZN41_INTERNAL_b44fce95_4_k_cu_1b3dd093_1026066thrust24THRUST_300001_SM_1000_NS12placeholders2_5E
	.align		8
        /*0130*/ 	.dword	_ZN41_INTERNAL_b44fce95_4_k_cu_1b3dd093_1026066thrust24THRUST_300001_SM_1000_NS12placeholders2_6E
	.align		8
        /*0138*/ 	.dword	_ZN41_INTERNAL_b44fce95_4_k_cu_1b3dd093_1026066thrust24THRUST_300001_SM_1000_NS12placeholders2_7E
	.align		8
        /*0140*/ 	.dword	_ZN41_INTERNAL_b44fce95_4_k_cu_1b3dd093_1026066thrust24THRUST_300001_SM_1000_NS12placeholders2_8E
	.align		8
        /*0148*/ 	.dword	_ZN41_INTERNAL_b44fce95_4_k_cu_1b3dd093_1026066thrust24THRUST_300001_SM_1000_NS12placeholders2_9E
	.align		8
        /*0150*/ 	.dword	_ZN41_INTERNAL_b44fce95_4_k_cu_1b3dd093_1026066thrust24THRUST_300001_SM_1000_NS12placeholders3_10E
	.align		8
        /*0158*/ 	.dword	_ZN41_INTERNAL_b44fce95_4_k_cu_1b3dd093_1026066thrust24THRUST_300001_SM_1000_NS3seqE
	.align		8
        /*0160*/ 	.dword	_ZN41_INTERNAL_b44fce95_4_k_cu_1b3dd093_1026066thrust24THRUST_300001_SM_1000_NS6deviceE


//--------------------- .text._ZN3cub18CUB_300001_SM_10006detail11EmptyKernelIvEEvv --------------------------
	.section	.text._ZN3cub18CUB_300001_SM_10006detail11EmptyKernelIvEEvv,"ax",@progbits
	.align	128
        .global         _ZN3cub18CUB_300001_SM_10006detail11EmptyKernelIvEEvv
        .type           _ZN3cub18CUB_300001_SM_10006detail11EmptyKernelIvEEvv,@function
        .size           _ZN3cub18CUB_300001_SM_10006detail11EmptyKernelIvEEvv,(.L_x_1 - _ZN3cub18CUB_300001_SM_10006detail11EmptyKernelIvEEvv)
        .other          _ZN3cub18CUB_300001_SM_10006detail11EmptyKernelIvEEvv,@"STO_CUDA_ENTRY STV_DEFAULT"
_ZN3cub18CUB_300001_SM_10006detail11EmptyKernelIvEEvv:
.text._ZN3cub18CUB_300001_SM_10006detail11EmptyKernelIvEEvv:
[----:B------:R-:W-:Y:S01]  /*0000*/  LDC R1, c[0x0][0x37c] ;  /* 0x0000df00ff017b82 */ /* 0x000fe20000000800 */
[----:B------:R-:W-:Y:S05]  /*0010*/  EXIT ;  /* 0x000000000000794d */ /* 0x000fea0003800000 */
.L_x_0:
[----:B------:R-:W-:-:S00]  /*0020*/  BRA `(.L_x_0) ;  /* 0xfffffffc00fc7947 */ /* 0x000fc0000383ffff */
[----:B------:R-:W-:-:S00]  /*0030*/  NOP ;  /* 0x0000000000007918 */ /* 0x000fc00000000000 */
        /* <DEDUP_REMOVED lines=12> */
.L_x_1:


//--------------------- .nv.shared.reserved.0     --------------------------
	.section	.nv.shared.reserved.0,"aw",@nobits
	.weak		__nv_reservedSMEM_offset_0_alias
	.size		__nv_reservedSMEM_offset_0_alias, 0, 64
	.other		__nv_reservedSMEM_offset_0_alias,@"STO_CUDA_RESERVED_SHARED STV_DEFAULT"
__nv_reservedSMEM_offset_0_alias:
	.zero		0
	.zero		64


//--------------------- .nv.global                --------------------------
	.section	.nv.global,"aw",@nobits
.nv.global:
	.type		_ZN41_INTERNAL_b44fce95_4_k_cu_1b3dd093_1026066thrust24THRUST_300001_SM_1000_NS12placeholders2_8E,@object
	.size		_ZN41_INTERNAL_b44fce95_4_k_cu_1b3dd093_1026066thrust24THRUST_300001_SM_1000_NS12placeholders2_8E,(_ZN41_INTERNAL_b44fce95_4_k_cu_1b3dd093_1026064cuda3std3__443_GLOBAL__N__b44fce95_4_k_cu_1b3dd093_1026066ignoreE - _ZN41_INTERNAL_b44fce95_4_k_cu_1b3dd093_1026066thrust24THRUST_300001_SM_1000_NS12placeholders2_8E)
_ZN41_INTERNAL_b44fce95_4_k_cu_1b3dd093_1026066thrust24THRUST_300001_SM_1000_NS12placeholders2_8E:
	.zero		1
	.type		_ZN41_INTERNAL_b44fce95_4_k_cu_1b3dd093_1026064cuda3std3__443_GLOBAL__N__b44fce95_4_k_cu_1b3dd093_1026066ignoreE,@object
	.size		_ZN41_INTERNAL_b44fce95_4_k_cu_1b3dd093_1026064cuda3std3__443_GLOBAL__N__b44fce95_4_k_cu_1b3dd093_1026066ignoreE,(_ZN41_INTERNAL_b44fce95_4_k_cu_1b3dd093_1026064cuda3std6ranges3__45__cpo4dataE - _ZN41_INTERNAL_b44fce95_4_k_cu_1b3dd093_1026064cuda3std3__443_GLOBAL__N__b44fce95_4_k_cu_1b3dd093_1026066ignoreE)
_ZN41_INTERNAL_b44fce95_4_k_cu_1b3dd093_1026064cuda3std3__443_GLOBAL__N__b44fce95_4_k_cu_1b3dd093_1026066ignoreE:
	.zero		1
	.type		_ZN41_INTERNAL_b44fce95_4_k_cu_1b3dd093_1026064cuda3std6ranges3__45__cpo4dataE,@object
	.size		_ZN41_INTERNAL_b44fce95_4_k_cu_1b3dd093_1026064cuda3std6ranges3__45__cpo4dataE,(_ZN41_INTERNAL_b44fce95_4_k_cu_1b3dd093_1026066thrust24THRUST_300001_SM_1000_NS6system3cpp3parE - _ZN41_INTERNAL_b44fce95_4_k_cu_1b3dd093_1026064cuda3std6ranges3__45__cpo4dataE)
_ZN41_INTERNAL_b44fce95_4_k_cu_1b3dd093_1026064cuda3std6ranges3__45__cpo4dataE:
	.zero		1
	.type		_ZN41_INTERNAL_b44fce95_4_k_cu_1b3dd093_1026066thrust24THRUST_300001_SM_1000_NS6system3cpp3parE,@object
	.size		_ZN41_INTERNAL_b44fce95_4_k_cu_1b3dd093_1026066thrust24THRUST_300001_SM_1000_NS6system3cpp3parE,(_ZN41_INTERNAL_b44fce95_4_k_cu_1b3dd093_1026064cuda3std3__45__cpo5beginE - _ZN41_INTERNAL_b44fce95_4_k_cu_1b3dd093_1026066thrust24THRUST_300001_SM_1000_NS6system3cpp3parE)
_ZN41_INTERNAL_b44fce95_4_k_cu_1b3dd093_1026066thrust24THRUST_300001_SM_1000_NS6system3cpp3parE:
	.zero		1
	.type		_ZN41_INTERNAL_b44fce95_4_k_cu_1b3dd093_1026064cuda3std3__45__cpo5beginE,@object
	.size		_ZN41_INTERNAL_b44fce95_4_k_cu_1b3dd093_1026064cuda3std3__45__cpo5beginE,(_ZN41_INTERNAL_b44fce95_4_k_cu_1b3dd093_1026064cuda3std6ranges3__45__cpo5beginE - _ZN41_INTERNAL_b44fce95_4_k_cu_1b3dd093_1026064cuda3std3__45__cpo5beginE)
_ZN41_INTERNAL_b44fce95_4_k_cu_1b3dd093_1026064cuda3std3__45__cpo5beginE:
	.zero		1
	.type		_ZN41_INTERNAL_b44fce95_4_k_cu_1b3dd093_1026064cuda3std6ranges3__45__cpo5beginE,@object
	.size		_ZN41_INTERNAL_b44fce95_4_k_cu_1b3dd093_1026064cuda3std6ranges3__45__cpo5beginE,(_ZN41_INTERNAL_b44fce95_4_k_cu_1b3dd093_1026066thrust24THRUST_300001_SM_1000_NS6deviceE - _ZN41_INTERNAL_b44fce95_4_k_cu_1b3dd093_1026064cuda3std6ranges3__45__cpo5beginE)
_ZN41_INTERNAL_b44fce95_4_k_cu_1b3dd093_1026064cuda3std6ranges3__45__cpo5beginE:
	.zero		1
	.type		_ZN41_INTERNAL_b44fce95_4_k_cu_1b3dd093_1026066thrust24THRUST_300001_SM_1000_NS6deviceE,@object
	.size		_ZN41_INTERNAL_b44fce95_4_k_cu_1b3dd093_1026066thrust24THRUST_300001_SM_1000_NS6deviceE,(_ZN41_INTERNAL_b44fce95_4_k_cu_1b3dd093_1026064cuda3std3__47nulloptE - _ZN41_INTERNAL_b44fce95_4_k_cu_1b3dd093_1026066thrust24THRUST_300001_SM_1000_NS6deviceE)
_ZN41_INTERNAL_b44fce95_4_k_cu_1b3dd093_1026066thrust24THRUST_300001_SM_1000_NS6deviceE:
	.zero		1
	.type		_ZN41_INTERNAL_b44fce95_4_k_cu_1b3dd093_1026064cuda3std3__47nulloptE,@object
	.size		_ZN41_INTERNAL_b44fce95_4_k_cu_1b3dd093_1026064cuda3std3__47nulloptE,(_ZN41_INTERNAL_b44fce95_4_k_cu_1b3dd093_1026064cuda3std6ranges3__45__cpo8distanceE - _ZN41_INTERNAL_b44fce95_4_k_cu_1b3dd093_1026064cuda3std3__47nulloptE)
_ZN41_INTERNAL_b44fce95_4_k_cu_1b3dd093_1026064cuda3std3__47nulloptE:
	.zero		1
	.type		_ZN41_INTERNAL_b44fce95_4_k_cu_1b3dd093_1026064cuda3std6ranges3__45__cpo8distanceE,@object
	.size		_ZN41_INTERNAL_b44fce95_4_k_cu_1b3dd093_1026064cuda3std6ranges3__45__cpo8distanceE,(_ZN41_INTERNAL_b44fce95_4_k_cu_1b3dd093_1026066thrust24THRUST_300001_SM_1000_NS12placeholders2_4E - _ZN41_INTERNAL_b44fce95_4_k_cu_1b3dd093_1026064cuda3std6ranges3__45__cpo8distanceE)
_ZN41_INTERNAL_b44fce95_4_k_cu_1b3dd093_1026064cuda3std6ranges3__45__cpo8distanceE:
	.zero		1
	.type		_ZN41_INTERNAL_b44fce95_4_k_cu_1b3dd093_1026066thrust24THRUST_300001_SM_1000_NS12placeholders2_4E,@object
	.size		_ZN41_INTERNAL_b44fce95_4_k_cu_1b3dd093_1026066thrust24THRUST_300001_SM_1000_NS12placeholders2_4E,(_ZN41_INTERNAL_b44fce95_4_k_cu_1b3dd093_1026064cuda3std3__45__cpo6rbeginE - _ZN41_INTERNAL_b44fce95_4_k_cu_1b3dd093_1026066thrust24THRUST_300001_SM_1000_NS12placeholders2_4E)
_ZN41_INTERNAL_b44fce95_4_k_cu_1b3dd093_1026066thrust24THRUST_300001_SM_1000_NS12placeholders2_4E:
	.zero		1
	.type		_ZN41_INTERNAL_b44fce95_4_k_cu_1b3dd093_1026064cuda3std3__45__cpo6rbeginE,@object
	.size		_ZN41_INTERNAL_b44fce95_4_k_cu_1b3dd093_1026064cuda3std3__45__cpo6rbeginE,(_ZN41_INTERNAL_b44fce95_4_k_cu_1b3dd093_1026064cuda3std6ranges3__45__cpo7advanceE - _ZN41_INTERNAL_b44fce95_4_k_cu_1b3dd093_1026064cuda3std3__45__cpo6rbeginE)
_ZN41_INTERNAL_b44fce95_4_k_cu_1b3dd093_1026064cuda3std3__45__cpo6rbeginE:
	.zero		1
	.type		_ZN41_INTERNAL_b44fce95_4_k_cu_1b3dd093_1026064cuda3std6ranges3__45__cpo7advanceE,@object
	.size		_ZN41_INTERNAL_b44fce95_4_k_cu_1b3dd093_1026064cuda3std6ranges3__45__cpo7advanceE,(_ZN41_INTERNAL_b44fce95_4_k_cu_1b3dd093_1026066thrust24THRUST_300001_SM_1000_NS12placeholders3_10E - _ZN41_INTERNAL_b44fce95_4_k_cu_1b3dd093_1026064cuda3std6ranges3__45__cpo7advanceE)
_ZN41_INTERNAL_b44fce95_4_k_cu_1b3dd093_1026064cuda3std6ranges3__45__cpo7advanceE:
	.zero		1
	.type		_ZN41_INTERNAL_b44fce95_4_k_cu_1b3dd093_1026066thrust24THRUST_300001_SM_1000_NS12placeholders3_10E,@object
	.size		_ZN41_INTERNAL_b44fce95_4_k_cu_1b3dd093_1026066thrust24THRUST_300001_SM_1000_NS12placeholders3_10E,(_ZN41_INTERNAL_b44fce95_4_k_cu_1b3dd093_1026064cuda3std3__48in_placeE - _ZN41_INTERNAL_b44fce95_4_k_cu_1b3dd093_1026066thrust24THRUST_300001_SM_1000_NS12placeholders3_10E)
_ZN41_INTERNAL_b44fce95_4_k_cu_1b3dd093_1026066thrust24THRUST_300001_SM_1000_NS12placeholders3_10E:
	.zero		1
	.type		_ZN41_INTERNAL_b44fce95_4_k_cu_1b3dd093_1026064cuda3std3__48in_placeE,@object
	.size		_ZN41_INTERNAL_b44fce95_4_k_cu_1b3dd093_1026064cuda3std3__48in_placeE,(_ZN41_INTERNAL_b44fce95_4_k_cu_1b3dd093_1026064cuda3std6ranges3__45__cpo4sizeE - _ZN41_INTERNAL_b44fce95_4_k_cu_1b3dd093_1026064cuda3std3__48in_placeE)
_ZN41_INTERNAL_b44fce95_4_k_cu_1b3dd093_1026064cuda3std3__48in_placeE:
	.zero		1
	.type		_ZN41_INTERNAL_b44fce95_4_k_cu_1b3dd093_1026064cuda3std6ranges3__45__cpo4sizeE,@object
	.size		_ZN41_INTERNAL_b44fce95_4_k_cu_1b3dd093_1026064cuda3std6ranges3__45__cpo4sizeE,(_ZN41_INTERNAL_b44fce95_4_k_cu_1b3dd093_1026066thrust24THRUST_300001_SM_1000_NS12placeholders2_2E - _ZN41_INTERNAL_b44fce95_4_k_cu_1b3dd093_1026064cuda3std6ranges3__45__cpo4sizeE)
_ZN41_INTERNAL_b44fce95_4_k_cu_1b3dd093_1026064cuda3std6ranges3__45__cpo4sizeE:
	.zero		1
	.type		_ZN41_INTERNAL_b44fce95_4_k_cu_1b3dd093_1026066thrust24THRUST_300001_SM_1000_NS12placeholders2_2E,@object
	.size		_ZN41_INTERNAL_b44fce95_4_k_cu_1b3dd093_1026066thrust24THRUST_300001_SM_1000_NS12placeholders2_2E,(_ZN41_INTERNAL_b44fce95_4_k_cu_1b3dd093_1026064cuda3std3__45__cpo6cbeginE - _ZN41_INTERNAL_b44fce95_4_k_cu_1b3dd093_1026066thrust24THRUST_300001_SM_1000_NS12placeholders2_2E)
_ZN41_INTERNAL_b44fce95_4_k_cu_1b3dd093_1026066thrust24THRUST_300001_SM_1000_NS12placeholders2_2E:
	.zero		1
	.type		_ZN41_INTERNAL_b44fce95_4_k_cu_1b3dd093_1026064cuda3std3__45__cpo6cbeginE,@object
	.size		_ZN41_INTERNAL_b44fce95_4_k_cu_1b3dd093_1026064cuda3std3__45__cpo6cbeginE,(_ZN41_INTERNAL_b44fce95_4_k_cu_1b3dd093_1026064cuda3std6ranges3__45__cpo6cbeginE - _ZN41_INTERNAL_b44fce95_4_k_cu_1b3dd093_1026064cuda3std3__45__cpo6cbeginE)
_ZN41_INTERNAL_b44fce95_4_k_cu_1b3dd093_1026064cuda3std3__45__cpo6cbeginE:
	.zero		1
	.type		_ZN41_INTERNAL_b44fce95_4_k_cu_1b3dd093_1026064cuda3std6ranges3__45__cpo6cbeginE,@object
	.size		_ZN41_INTERNAL_b44fce95_4_k_cu_1b3dd093_1026064cuda3std6ranges3__45__cpo6cbeginE,(_ZN41_INTERNAL_b44fce95_4_k_cu_1b3dd093_1026066thrust24THRUST_300001_SM_1000_NS12placeholders2_6E - _ZN41_INTERNAL_b44fce95_4_k_cu_1b3dd093_1026064cuda3std6ranges3__45__cpo6cbeginE)
_ZN41_INTERNAL_b44fce95_4_k_cu_1b3dd093_1026064cuda3std6ranges3__45__cpo6cbeginE:
	.zero		1
	.type		_ZN41_INTERNAL_b44fce95_4_k_cu_1b3dd093_1026066thrust24THRUST_300001_SM_1000_NS12placeholders2_6E,@object
	.size		_ZN41_INTERNAL_b44fce95_4_k_cu_1b3dd093_1026066thrust24THRUST_300001_SM_1000_NS12placeholders2_6E,(_ZN41_INTERNAL_b44fce95_4_k_cu_1b3dd093_1026064cuda3std3__45__cpo7crbeginE - _ZN41_INTERNAL_b44fce95_4_k_cu_1b3dd093_1026066thrust24THRUST_300001_SM_1000_NS12placeholders2_6E)
_ZN41_INTERNAL_b44fce95_4_k_cu_1b3dd093_1026066thrust24THRUST_300001_SM_1000_NS12placeholders2_6E:
	.zero		1
	.type		_ZN41_INTERNAL_b44fce95_4_k_cu_1b3dd093_1026064cuda3std3__45__cpo7crbeginE,@object
	.size		_ZN41_INTERNAL_b44fce95_4_k_cu_1b3dd093_1026064cuda3std3__45__cpo7crbeginE,(_ZN41_INTERNAL_b44fce95_4_k_cu_1b3dd093_1026064cuda3std6ranges3__45__cpo4nextE - _ZN41_INTERNAL_b44fce95_4_k_cu_1b3dd093_1026064cuda3std3__45__cpo7crbeginE)
_ZN41_INTERNAL_b44fce95_4_k_cu_1b3dd093_1026064cuda3std3__45__cpo7crbeginE:
	.zero		1
	.type		_ZN41_INTERNAL_b44fce95_4_k_cu_1b3dd093_1026064cuda3std6ranges3__45__cpo4nextE,@object
	.size		_ZN41_INTERNAL_b44fce95_4_k_cu_1b3dd093_1026064cuda3std6ranges3__45__cpo4nextE,(_ZN41_INTERNAL_b44fce95_4_k_cu_1b3dd093_1026064cuda3std6ranges3__45__cpo4swapE - _ZN41_INTERNAL_b44fce95_4_k_cu_1b3dd093_1026064cuda3std6ranges3__45__cpo4nextE)
_ZN41_INTERNAL_b44fce95_4_k_cu_1b3dd093_1026064cuda3std6ranges3__45__cpo4nextE:
	.zero		1
	.type		_ZN41_INTERNAL_b44fce95_4_k_cu_1b3dd093_1026064cuda3std6ranges3__45__cpo4swapE,@object
	.size		_ZN41_INTERNAL_b44fce95_4_k_cu_1b3dd093_1026064cuda3std6ranges3__45__cpo4swapE,(_ZN41_INTERNAL_b44fce95_4_k_cu_1b3dd093_1026066thrust24THRUST_300001_SM_1000_NS8cuda_cub10par_nosyncE - _ZN41_INTERNAL_b44fce95_4_k_cu_1b3dd093_1026064cuda3std6ranges3__45__cpo4swapE)
_ZN41_INTERNAL_b44fce95_4_k_cu_1b3dd093_1026064cuda3std6ranges3__45__cpo4swapE:
	.zero		1
	.type		_ZN41_INTERNAL_b44fce95_4_k_cu_1b3dd093_1026066thrust24THRUST_300001_SM_1000_NS8cuda_cub10par_nosyncE,@object
	.size		_ZN41_INTERNAL_b44fce95_4_k_cu_1b3dd093_1026066thrust24THRUST_300001_SM_1000_NS8cuda_cub10par_nosyncE,(_ZN41_INTERNAL_b44fce95_4_k_cu_1b3dd093_1026066thrust24THRUST_300001_SM_1000_NS3seqE - _ZN41_INTERNAL_b44fce95_4_k_cu_1b3dd093_1026066thrust24THRUST_300001_SM_1000_NS8cuda_cub10par_nosyncE)
_ZN41_INTERNAL_b44fce95_4_k_cu_1b3dd093_1026066thrust24THRUST_300001_SM_1000_NS8cuda_cub10par_nosyncE:
	.zero		1
	.type		_ZN41_INTERNAL_b44fce95_4_k_cu_1b3dd093_1026066thrust24THRUST_300001_SM_1000_NS3seqE,@object
	.size		_ZN41_INTERNAL_b44fce95_4_k_cu_1b3dd093_1026066thrust24THRUST_300001_SM_1000_NS3seqE,(_ZN41_INTERNAL_b44fce95_4_k_cu_1b3dd093_1026064cuda3std3__420unreachable_sentinelE - _ZN41_INTERNAL_b44fce95_4_k_cu_1b3dd093_1026066thrust24THRUST_300001_SM_1000_NS3seqE)
_ZN41_INTERNAL_b44fce95_4_k_cu_1b3dd093_1026066thrust24THRUST_300001_SM_1000_NS3seqE:
	.zero		1
	.type		_ZN41_INTERNAL_b44fce95_4_k_cu_1b3dd093_1026064cuda3std3__420unreachable_sentinelE,@object
	.size		_ZN41_INTERNAL_b44fce95_4_k_cu_1b3dd093_1026064cuda3std3__420unreachable_sentinelE,(_ZN41_INTERNAL_b44fce95_4_k_cu_1b3dd093_1026064cuda3std6ranges3__45__cpo5ssizeE - _ZN41_INTERNAL_b44fce95_4_k_cu_1b3dd093_1026064cuda3std3__420unreachable_sentinelE)
_ZN41_INTERNAL_b44fce95_4_k_cu_1b3dd093_1026064cuda3std3__420unreachable_sentinelE:
	.zero		1
	.type		_ZN41_INTERNAL_b44fce95_4_k_cu_1b3dd093_1026064cuda3std6ranges3__45__cpo5ssizeE,@object
	.size		_ZN41_INTERNAL_b44fce95_4_k_cu_1b3dd093_1026064cuda3std6ranges3__45__cpo5ssizeE,(_ZN41_INTERNAL_b44fce95_4_k_cu_1b3dd093_1026066thrust24THRUST_300001_SM_1000_NS12placeholders2_3E - _ZN41_INTERNAL_b44fce95_4_k_cu_1b3dd093_1026064cuda3std6ranges3__45__cpo5ssizeE)
_ZN41_INTERNAL_b44fce95_4_k_cu_1b3dd093_1026064cuda3std6ranges3__45__cpo5ssizeE:
	.zero		1
	.type		_ZN41_INTERNAL_b44fce95_4_k_cu_1b3dd093_1026066thrust24THRUST_300001_SM_1000_NS12placeholders2_3E,@object
	.size		_ZN41_INTERNAL_b44fce95_4_k_cu_1b3dd093_1026066thrust24THRUST_300001_SM_1000_NS12placeholders2_3E,(_ZN41_INTERNAL_b44fce95_4_k_cu_1b3dd093_1026064cuda3std3__45__cpo4cendE - _ZN41_INTERNAL_b44fce95_4_k_cu_1b3dd093_1026066thrust24THRUST_300001_SM_1000_NS12placeholders2_3E)
_ZN41_INTERNAL_b44fce95_4_k_cu_1b3dd093_1026066thrust24THRUST_300001_SM_1000_NS12placeholders2_3E:
	.zero		1
	.type		_ZN41_INTERNAL_b44fce95_4_k_cu_1b3dd093_1026064cuda3std3__45__cpo4cendE,@object
	.size		_ZN41_INTERNAL_b44fce95_4_k_cu_1b3dd093_1026064cuda3std3__45__cpo4cendE,(_ZN41_INTERNAL_b44fce95_4_k_cu_1b3dd093_1026064cuda3std6ranges3__45__cpo4cendE - _ZN41_INTERNAL_b44fce95_4_k_cu_1b3dd093_1026064cuda3std3__45__cpo4cendE)
_ZN41_INTERNAL_b44fce95_4_k_cu_1b3dd093_1026064cuda3std3__45__cpo4cendE:
	.zero		1
	.type		_ZN41_INTERNAL_b44fce95_4_k_cu_1b3dd093_1026064cuda3std6ranges3__45__cpo4cendE,@object
	.size		_ZN41_INTERNAL_b44fce95_4_k_cu_1b3dd093_1026064cuda3std6ranges3__45__cpo4cendE,(_ZN41_INTERNAL_b44fce95_4_k_cu_1b3dd093_1026066thrust24THRUST_300001_SM_1000_NS12placeholders2_7E - _ZN41_INTERNAL_b44fce95_4_k_cu_1b3dd093_1026064cuda3std6ranges3__45__cpo4cendE)
_ZN41_INTERNAL_b44fce95_4_k_cu_1b3dd093_1026064cuda3std6ranges3__45__cpo4cendE:
	.zero		1
	.type		_ZN41_INTERNAL_b44fce95_4_k_cu_1b3dd093_1026066thrust24THRUST_300001_SM_1000_NS12placeholders2_7E,@object
	.size		_ZN41_INTERNAL_b44fce95_4_k_cu_1b3dd093_1026066thrust24THRUST_300001_SM_1000_NS12placeholders2_7E,(_ZN41_INTERNAL_b44fce95_4_k_cu_1b3dd093_1026064cuda3std3__45__cpo5crendE - _ZN41_INTERNAL_b44fce95_4_k_cu_1b3dd093_1026066thrust24THRUST_300001_SM_1000_NS12placeholders2_7E)
_ZN41_INTERNAL_b44fce95_4_k_cu_1b3dd093_1026066thrust24THRUST_300001_SM_1000_NS12placeholders2_7E:
	.zero		1
	.type		_ZN41_INTERNAL_b44fce95_4_k_cu_1b3dd093_1026064cuda3std3__45__cpo5crendE,@object
	.size		_ZN41_INTERNAL_b44fce95_4_k_cu_1b3dd093_1026064cuda3std3__45__cpo5crendE,(_ZN41_INTERNAL_b44fce95_4_k_cu_1b3dd093_1026064cuda3std6ranges3__45__cpo4prevE - _ZN41_INTERNAL_b44fce95_4_k_cu_1b3dd093_1026064cuda3std3__45__cpo5crendE)
_ZN41_INTERNAL_b44fce95_4_k_cu_1b3dd093_1026064cuda3std3__45__cpo5crendE:
	.zero		1
	.type		_ZN41_INTERNAL_b44fce95_4_k_cu_1b3dd093_1026064cuda3std6ranges3__45__cpo4prevE,@object
	.size		_ZN41_INTERNAL_b44fce95_4_k_cu_1b3dd093_1026064cuda3std6ranges3__45__cpo4prevE,(_ZN41_INTERNAL_b44fce95_4_k_cu_1b3dd093_1026064cuda3std6ranges3__45__cpo9iter_moveE - _ZN41_INTERNAL_b44fce95_4_k_cu_1b3dd093_1026064cuda3std6ranges3__45__cpo4prevE)
_ZN41_INTERNAL_b44fce95_4_k_cu_1b3dd093_1026064cuda3std6ranges3__45__cpo4prevE:
	.zero		1
	.type		_ZN41_INTERNAL_b44fce95_4_k_cu_1b3dd093_1026064cuda3std6ranges3__45__cpo9iter_moveE,@object
	.size		_ZN41_INTERNAL_b44fce95_4_k_cu_1b3dd093_1026064cuda3std6ranges3__45__cpo9iter_moveE,(_ZN41_INTERNAL_b44fce95_4_k_cu_1b3dd093_1026066thrust24THRUST_300001_SM_1000_NS6system6detail10sequential3seqE - _ZN41_INTERNAL_b44fce95_4_k_cu_1b3dd093_1026064cuda3std6ranges3__45__cpo9iter_moveE)
_ZN41_INTERNAL_b44fce95_4_k_cu_1b3dd093_1026064cuda3std6ranges3__45__cpo9iter_moveE:
	.zero		1
	.type		_ZN41_INTERNAL_b44fce95_4_k_cu_1b3dd093_1026066thrust24THRUST_300001_SM_1000_NS6system6detail10sequential3seqE,@object
	.size		_ZN41_INTERNAL_b44fce95_4_k_cu_1b3dd093_1026066thrust24THRUST_300001_SM_1000_NS6system6detail10sequential3seqE,(_ZN41_INTERNAL_b44fce95_4_k_cu_1b3dd093_1026066thrust24THRUST_300001_SM_1000_NS12placeholders2_9E - _ZN41_INTERNAL_b44fce95_4_k_cu_1b3dd093_1026066thrust24THRUST_300001_SM_1000_NS6system6detail10sequential3seqE)
_ZN41_INTERNAL_b44fce95_4_k_cu_1b3dd093_1026066thrust24THRUST_300001_SM_1000_NS6system6detail10sequential3seqE:
	.zero		1
	.type		_ZN41_INTERNAL_b44fce95_4_k_cu_1b3dd093_1026066thrust24THRUST_300001_SM_1000_NS12placeholders2_9E,@object
	.size		_ZN41_INTERNAL_b44fce95_4_k_cu_1b3dd093_1026066thrust24THRUST_300001_SM_1000_NS12placeholders2_9E,(_ZN41_INTERNAL_b44fce95_4_k_cu_1b3dd093_1026064cuda3std3__419piecewise_constructE - _ZN41_INTERNAL_b44fce95_4_k_cu_1b3dd093_1026066thrust24THRUST_300001_SM_1000_NS12placeholders2_9E)
_ZN41_INTERNAL_b44fce95_4_k_cu_1b3dd093_1026066thrust24THRUST_300001_SM_1000_NS12placeholders2_9E:
	.zero		1
	.type		_ZN41_INTERNAL_b44fce95_4_k_cu_1b3dd093_1026064cuda3std3__419piecewise_constructE,@object
	.size		_ZN41_INTERNAL_b44fce95_4_k_cu_1b3dd093_1026064cuda3std3__419piecewise_constructE,(_ZN41_INTERNAL_b44fce95_4_k_cu_1b3dd093_1026064cuda3std6ranges3__45__cpo5cdataE - _ZN41_INTERNAL_b44fce95_4_k_cu_1b3dd093_1026064cuda3std3__419piecewise_constructE)
_ZN41_INTERNAL_b44fce95_4_k_cu_1b3dd093_1026064cuda3std3__419piecewise_constructE:
	.zero		1
	.type		_ZN41_INTERNAL_b44fce95_4_k_cu_1b3dd093_1026064cuda3std6ranges3__45__cpo5cdataE,@object
	.size		_ZN41_INTERNAL_b44fce95_4_k_cu_1b3dd093_1026064cuda3std6ranges3__45__cpo5cdataE,(_ZN41_INTERNAL_b44fce95_4_k_cu_1b3dd093_1026066thrust24THRUST_300001_SM_1000_NS12placeholders2_1E - _ZN41_INTERNAL_b44fce95_4_k_cu_1b3dd093_1026064cuda3std6ranges3__45__cpo5cdataE)
_ZN41_INTERNAL_b44fce95_4_k_cu_1b3dd093_1026064cuda3std6ranges3__45__cpo5cdataE:
	.zero		1
	.type		_ZN41_INTERNAL_b44fce95_4_k_cu_1b3dd093_1026066thrust24THRUST_300001_SM_1000_NS12placeholders2_1E,@object
	.size		_ZN41_INTERNAL_b44fce95_4_k_cu_1b3dd093_1026066thrust24THRUST_300001_SM_1000_NS12placeholders2_1E,(_ZN41_INTERNAL_b44fce95_4_k_cu_1b3dd093_1026064cuda3std3__45__cpo3endE - _ZN41_INTERNAL_b44fce95_4_k_cu_1b3dd093_1026066thrust24THRUST_300001_SM_1000_NS12placeholders2_1E)
_ZN41_INTERNAL_b44fce95_4_k_cu_1b3dd093_1026066thrust24THRUST_300001_SM_1000_NS12placeholders2_1E:
	.zero		1
	.type		_ZN41_INTERNAL_b44fce95_4_k_cu_1b3dd093_1026064cuda3std3__45__cpo3endE,@object
	.size		_ZN41_INTERNAL_b44fce95_4_k_cu_1b3dd093_1026064cuda3std3__45__cpo3endE,(_ZN41_INTERNAL_b44fce95_4_k_cu_1b3dd093_1026064cuda3std6ranges3__45__cpo3endE - _ZN41_INTERNAL_b44fce95_4_k_cu_1b3dd093_1026064cuda3std3__45__cpo3endE)
_ZN41_INTERNAL_b44fce95_4_k_cu_1b3dd093_1026064cuda3std3__45__cpo3endE:
	.zero		1
	.type		_ZN41_INTERNAL_b44fce95_4_k_cu_1b3dd093_1026064cuda3std6ranges3__45__cpo3endE,@object
	.size		_ZN41_INTERNAL_b44fce95_4_k_cu_1b3dd093_1026064cuda3std6ranges3__45__cpo3endE,(_ZN41_INTERNAL_b44fce95_4_k_cu_1b3dd093_1026066thrust24THRUST_300001_SM_1000_NS12placeholders2_5E - _ZN41_INTERNAL_b44fce95_4_k_cu_1b3dd093_1026064cuda3std6ranges3__45__cpo3endE)
_ZN41_INTERNAL_b44fce95_4_k_cu_1b3dd093_1026064cuda3std6ranges3__45__cpo3endE:
	.zero		1
	.type		_ZN41_INTERNAL_b44fce95_4_k_cu_1b3dd093_1026066thrust24THRUST_300001_SM_1000_NS12placeholders2_5E,@object
	.size		_ZN41_INTERNAL_b44fce95_4_k_cu_1b3dd093_1026066thrust24THRUST_300001_SM_1000_NS12placeholders2_5E,(_ZN41_INTERNAL_b44fce95_4_k_cu_1b3dd093_1026064cuda3std3__45__cpo4rendE - _ZN41_INTERNAL_b44fce95_4_k_cu_1b3dd093_1026066thrust24THRUST_300001_SM_1000_NS12placeholders2_5E)
_ZN41_INTERNAL_b44fce95_4_k_cu_1b3dd093_1026066thrust24THRUST_300001_SM_1000_NS12placeholders2_5E:
	.zero		1
	.type		_ZN41_INTERNAL_b44fce95_4_k_cu_1b3dd093_1026064cuda3std3__45__cpo4rendE,@object
	.size		_ZN41_INTERNAL_b44fce95_4_k_cu_1b3dd093_1026064cuda3std3__45__cpo4rendE,(_ZN41_INTERNAL_b44fce95_4_k_cu_1b3dd093_1026064cuda3std6ranges3__45__cpo9iter_swapE - _ZN41_INTERNAL_b44fce95_4_k_cu_1b3dd093_1026064cuda3std3__45__cpo4rendE)
_ZN41_INTERNAL_b44fce95_4_k_cu_1b3dd093_1026064cuda3std3__45__cpo4rendE:
	.zero		1
	.type		_ZN41_INTERNAL_b44fce95_4_k_cu_1b3dd093_1026064cuda3std6ranges3__45__cpo9iter_swapE,@object
	.size		_ZN41_INTERNAL_b44fce95_4_k_cu_1b3dd093_1026064cuda3std6ranges3__45__cpo9iter_swapE,(_ZN41_INTERNAL_b44fce95_4_k_cu_1b3dd093_1026064cuda3std3__48unexpectE - _ZN41_INTERNAL_b44fce95_4_k_cu_1b3dd093_1026064cuda3std6ranges3__45__cpo9iter_swapE)
_ZN41_INTERNAL_b44fce95_4_k_cu_1b3dd093_1026064cuda3std6ranges3__45__cpo9iter_swapE:
	.zero		1
	.type		_ZN41_INTERNAL_b44fce95_4_k_cu_1b3dd093_1026064cuda3std3__48unexpectE,@object
	.size		_ZN41_INTERNAL_b44fce95_4_k_cu_1b3dd093_1026064cuda3std3__48unexpectE,(_ZN41_INTERNAL_b44fce95_4_k_cu_1b3dd093_1026066thrust24THRUST_300001_SM_1000_NS8cuda_cub3parE - _ZN41_INTERNAL_b44fce95_4_k_cu_1b3dd093_1026064cuda3std3__48unexpectE)
_ZN41_INTERNAL_b44fce95_4_k_cu_1b3dd093_1026064cuda3std3__48unexpectE:
	.zero		1
	.type		_ZN41_INTERNAL_b44fce95_4_k_cu_1b3dd093_1026066thrust24THRUST_300001_SM_1000_NS8cuda_cub3parE,@object
	.size		_ZN41_INTERNAL_b44fce95_4_k_cu_1b3dd093_1026066thrust24THRUST_300001_SM_1000_NS8cuda_cub3parE,(.L_29 - _ZN41_INTERNAL_b44fce95_4_k_cu_1b3dd093_1026066thrust24THRUST_300001_SM_1000_NS8cuda_cub3parE)
_ZN41_INTERNAL_b44fce95_4_k_cu_1b3dd093_1026066thrust24THRUST_300001_SM_1000_NS8cuda_cub3parE:
	.zero		1
.L_29:


//--------------------- .nv.constant0._ZN3cub18CUB_300001_SM_10006detail11EmptyKernelIvEEvv --------------------------
	.section	.nv.constant0._ZN3cub18CUB_300001_SM_10006detail11EmptyKernelIvEEvv,"a",@progbits
	.sectionflags	@""
	.align	4
.nv.constant0._ZN3cub18CUB_300001_SM_10006detail11EmptyKernelIvEEvv:
	.zero		896


//--------------------- SYMBOLS --------------------------

	.type		.nv.reservedSmem.offset0,@object
	.size		.nv.reservedSmem.offset0,0x4
